//
// Generated by NVIDIA NVVM Compiler
//
// Compiler Build ID: CL-36424714
// Cuda compilation tools, release 13.0, V13.0.88
// Based on NVVM 20.0.0
//

.version 9.0
.target sm_100
.address_size 64

	// .globl	_Z6reduceILj256ELi64EEvPfS0_j
.extern .shared .align 16 .b8 smem[];

.visible .entry _Z6reduceILj256ELi64EEvPfS0_j(
	.param .u64 .ptr .align 1 _Z6reduceILj256ELi64EEvPfS0_j_param_0,
	.param .u64 .ptr .align 1 _Z6reduceILj256ELi64EEvPfS0_j_param_1,
	.param .u32 _Z6reduceILj256ELi64EEvPfS0_j_param_2
)
{
	.reg .pred 	%p<14>;
	.reg .b32 	%r<33>;
	.reg .b32 	%f<149>;
	.reg .b64 	%rd<9>;

	ld.param.u64 	%rd1, [_Z6reduceILj256ELi64EEvPfS0_j_param_0];
	ld.param.u64 	%rd2, [_Z6reduceILj256ELi64EEvPfS0_j_param_1];
	ld.param.u32 	%r4, [_Z6reduceILj256ELi64EEvPfS0_j_param_2];
	mov.u32 	%r1, %tid.x;
	mov.u32 	%r2, %ctaid.x;
	mov.u32 	%r5, %ntid.x;
	mul.lo.s32 	%r6, %r5, %r2;
	shl.b32 	%r7, %r6, 1;
	add.s32 	%r8, %r7, %r1;
	setp.ge.u32 	%p1, %r8, %r4;
	@%p1 bra 	$L__BB0_8;
	cvta.to.global.u64 	%rd3, %rd1;
	mul.wide.u32 	%rd4, %r1, 4;
	add.s64 	%rd5, %rd3, %rd4;
	ld.global.f32 	%f5, [%rd5];
	add.f32 	%f6, %f5, 0f00000000;
	ld.global.f32 	%f7, [%rd5+1024];
	add.f32 	%f8, %f6, %f7;
	ld.global.f32 	%f9, [%rd5+2048];
	add.f32 	%f10, %f8, %f9;
	ld.global.f32 	%f11, [%rd5+3072];
	add.f32 	%f12, %f10, %f11;
	ld.global.f32 	%f13, [%rd5+4096];
	add.f32 	%f14, %f12, %f13;
	ld.global.f32 	%f15, [%rd5+5120];
	add.f32 	%f16, %f14, %f15;
	ld.global.f32 	%f17, [%rd5+6144];
	add.f32 	%f18, %f16, %f17;
	ld.global.f32 	%f19, [%rd5+7168];
	add.f32 	%f20, %f18, %f19;
	ld.global.f32 	%f21, [%rd5+8192];
	add.f32 	%f22, %f20, %f21;
	ld.global.f32 	%f23, [%rd5+9216];
	add.f32 	%f24, %f22, %f23;
	ld.global.f32 	%f25, [%rd5+10240];
	add.f32 	%f26, %f24, %f25;
	ld.global.f32 	%f27, [%rd5+11264];
	add.f32 	%f28, %f26, %f27;
	ld.global.f32 	%f29, [%rd5+12288];
	add.f32 	%f30, %f28, %f29;
	ld.global.f32 	%f31, [%rd5+13312];
	add.f32 	%f32, %f30, %f31;
	ld.global.f32 	%f33, [%rd5+14336];
	add.f32 	%f34, %f32, %f33;
	ld.global.f32 	%f35, [%rd5+15360];
	add.f32 	%f36, %f34, %f35;
	ld.global.f32 	%f37, [%rd5+16384];
	add.f32 	%f38, %f36, %f37;
	ld.global.f32 	%f39, [%rd5+17408];
	add.f32 	%f40, %f38, %f39;
	ld.global.f32 	%f41, [%rd5+18432];
	add.f32 	%f42, %f40, %f41;
	ld.global.f32 	%f43, [%rd5+19456];
	add.f32 	%f44, %f42, %f43;
	ld.global.f32 	%f45, [%rd5+20480];
	add.f32 	%f46, %f44, %f45;
	ld.global.f32 	%f47, [%rd5+21504];
	add.f32 	%f48, %f46, %f47;
	ld.global.f32 	%f49, [%rd5+22528];
	add.f32 	%f50, %f48, %f49;
	ld.global.f32 	%f51, [%rd5+23552];
	add.f32 	%f52, %f50, %f51;
	ld.global.f32 	%f53, [%rd5+24576];
	add.f32 	%f54, %f52, %f53;
	ld.global.f32 	%f55, [%rd5+25600];
	add.f32 	%f56, %f54, %f55;
	ld.global.f32 	%f57, [%rd5+26624];
	add.f32 	%f58, %f56, %f57;
	ld.global.f32 	%f59, [%rd5+27648];
	add.f32 	%f60, %f58, %f59;
	ld.global.f32 	%f61, [%rd5+28672];
	add.f32 	%f62, %f60, %f61;
	ld.global.f32 	%f63, [%rd5+29696];
	add.f32 	%f64, %f62, %f63;
	ld.global.f32 	%f65, [%rd5+30720];
	add.f32 	%f66, %f64, %f65;
	ld.global.f32 	%f67, [%rd5+31744];
	add.f32 	%f68, %f66, %f67;
	ld.global.f32 	%f69, [%rd5+32768];
	add.f32 	%f70, %f68, %f69;
	ld.global.f32 	%f71, [%rd5+33792];
	add.f32 	%f72, %f70, %f71;
	ld.global.f32 	%f73, [%rd5+34816];
	add.f32 	%f74, %f72, %f73;
	ld.global.f32 	%f75, [%rd5+35840];
	add.f32 	%f76, %f74, %f75;
	ld.global.f32 	%f77, [%rd5+36864];
	add.f32 	%f78, %f76, %f77;
	ld.global.f32 	%f79, [%rd5+37888];
	add.f32 	%f80, %f78, %f79;
	ld.global.f32 	%f81, [%rd5+38912];
	add.f32 	%f82, %f80, %f81;
	ld.global.f32 	%f83, [%rd5+39936];
	add.f32 	%f84, %f82, %f83;
	ld.global.f32 	%f85, [%rd5+40960];
	add.f32 	%f86, %f84, %f85;
	ld.global.f32 	%f87, [%rd5+41984];
	add.f32 	%f88, %f86, %f87;
	ld.global.f32 	%f89, [%rd5+43008];
	add.f32 	%f90, %f88, %f89;
	ld.global.f32 	%f91, [%rd5+44032];
	add.f32 	%f92, %f90, %f91;
	ld.global.f32 	%f93, [%rd5+45056];
	add.f32 	%f94, %f92, %f93;
	ld.global.f32 	%f95, [%rd5+46080];
	add.f32 	%f96, %f94, %f95;
	ld.global.f32 	%f97, [%rd5+47104];
	add.f32 	%f98, %f96, %f97;
	ld.global.f32 	%f99, [%rd5+48128];
	add.f32 	%f100, %f98, %f99;
	ld.global.f32 	%f101, [%rd5+49152];
	add.f32 	%f102, %f100, %f101;
	ld.global.f32 	%f103, [%rd5+50176];
	add.f32 	%f104, %f102, %f103;
	ld.global.f32 	%f105, [%rd5+51200];
	add.f32 	%f106, %f104, %f105;
	ld.global.f32 	%f107, [%rd5+52224];
	add.f32 	%f108, %f106, %f107;
	ld.global.f32 	%f109, [%rd5+53248];
	add.f32 	%f110, %f108, %f109;
	ld.global.f32 	%f111, [%rd5+54272];
	add.f32 	%f112, %f110, %f111;
	ld.global.f32 	%f113, [%rd5+55296];
	add.f32 	%f114, %f112, %f113;
	ld.global.f32 	%f115, [%rd5+56320];
	add.f32 	%f116, %f114, %f115;
	ld.global.f32 	%f117, [%rd5+57344];
	add.f32 	%f118, %f116, %f117;
	ld.global.f32 	%f119, [%rd5+58368];
	add.f32 	%f120, %f118, %f119;
	ld.global.f32 	%f121, [%rd5+59392];
	add.f32 	%f122, %f120, %f121;
	ld.global.f32 	%f123, [%rd5+60416];
	add.f32 	%f124, %f122, %f123;
	ld.global.f32 	%f125, [%rd5+61440];
	add.f32 	%f126, %f124, %f125;
	ld.global.f32 	%f127, [%rd5+62464];
	add.f32 	%f128, %f126, %f127;
	ld.global.f32 	%f129, [%rd5+63488];
	add.f32 	%f130, %f128, %f129;
	ld.global.f32 	%f131, [%rd5+64512];
	add.f32 	%f132, %f130, %f131;
	and.b32  	%r3, %r1, 31;
	mov.b32 	%r9, %f132;
	shfl.sync.down.b32	%r10|%p2, %r9, 16, 31, 268435455;
	mov.b32 	%f133, %r10;
	add.f32 	%f134, %f132, %f133;
	mov.b32 	%r11, %f134;
	shfl.sync.down.b32	%r12|%p3, %r11, 8, 31, 268435455;
	mov.b32 	%f135, %r12;
	add.f32 	%f136, %f134, %f135;
	mov.b32 	%r13, %f136;
	shfl.sync.down.b32	%r14|%p4, %r13, 4, 31, 268435455;
	mov.b32 	%f137, %r14;
	add.f32 	%f138, %f136, %f137;
	mov.b32 	%r15, %f138;
	shfl.sync.down.b32	%r16|%p5, %r15, 2, 31, 268435455;
	mov.b32 	%f139, %r16;
	add.f32 	%f140, %f138, %f139;
	mov.b32 	%r17, %f140;
	shfl.sync.down.b32	%r18|%p6, %r17, 1, 31, 268435455;
	mov.b32 	%f141, %r18;
	add.f32 	%f1, %f140, %f141;
	setp.ne.s32 	%p7, %r3, 0;
	@%p7 bra 	$L__BB0_3;
	cvt.rzi.s32.f32 	%r19, %f1;
	shr.u32 	%r20, %r1, 3;
	mov.u32 	%r21, smem;
	add.s32 	%r22, %r21, %r20;
	st.shared.u32 	[%r22], %r19;
$L__BB0_3:
	bar.sync 	0;
	setp.gt.u32 	%p8, %r1, 7;
	@%p8 bra 	$L__BB0_5;
	shl.b32 	%r23, %r3, 2;
	mov.u32 	%r24, smem;
	add.s32 	%r25, %r24, %r23;
	ld.shared.u32 	%r26, [%r25];
	cvt.rn.f32.s32 	%f148, %r26;
	bra.uni 	$L__BB0_6;
$L__BB0_5:
	setp.gt.u32 	%p9, %r1, 31;
	mov.f32 	%f148, 0f00000000;
	@%p9 bra 	$L__BB0_8;
$L__BB0_6:
	mov.b32 	%r27, %f148;
	shfl.sync.down.b32	%r28|%p10, %r27, 4, 31, 268435455;
	mov.b32 	%f143, %r28;
	add.f32 	%f144, %f148, %f143;
	mov.b32 	%r29, %f144;
	shfl.sync.down.b32	%r30|%p11, %r29, 2, 31, 268435455;
	mov.b32 	%f145, %r30;
	add.f32 	%f146, %f144, %f145;
	mov.b32 	%r31, %f146;
	shfl.sync.down.b32	%r32|%p12, %r31, 1, 31, 268435455;
	mov.b32 	%f147, %r32;
	add.f32 	%f4, %f146, %f147;
	setp.ne.s32 	%p13, %r1, 0;
	@%p13 bra 	$L__BB0_8;
	cvta.to.global.u64 	%rd6, %rd2;
	mul.wide.u32 	%rd7, %r2, 4;
	add.s64 	%rd8, %rd6, %rd7;
	st.global.f32 	[%rd8], %f4;
$L__BB0_8:
	ret;

}


// ===== COMPILED SASS (sm_100) =====

	.target	sm_100

	.elftype	@"ET_EXEC"


//--------------------- .note.nv.tkinfo           --------------------------
	.section	.note.nv.tkinfo,"",@"SHT_NOTE"
	.sectionflags	@"SHF_NOTE_NV_TKINFO"
	.tkinfo
        /*0018*/ 	.word	0x00000002
        /*0030*/ 	.string	""
        /*0030*/ 	.string	"ptxas"
        /*0030*/ 	.string	"Cuda compilation tools, release 13.0, V13.0.88"
        /*0030*/ 	.string	"Build cuda_13.0.r13.0/compiler.36424714_0"
        /*0030*/ 	.string	"-arch sm_100 -m 64 "



//--------------------- .note.nv.cuinfo           --------------------------
	.section	.note.nv.cuinfo,"",@"SHT_NOTE"
	.sectionflags	@"SHF_NOTE_NV_CUINFO"
        /*0018*/ 	.short	0x0002
        /*001a*/ 	.short	0x0064
        /*001c*/ 	.short	0x0082
	.zero		2


//--------------------- .nv.info                  --------------------------
	.section	.nv.info,"",@"SHT_CUDA_INFO"
	.align	4


	//----- nvinfo : EIATTR_REGCOUNT
	.align		4
        /*0000*/ 	.byte	0x04, 0x2f
        /*0002*/ 	.short	(.L_1 - .L_0)
	.align		4
.L_0:
        /*0004*/ 	.word	index@(_Z6reduceILj256ELi64EEvPfS0_j)
        /*0008*/ 	.word	0x0000001f


	//----- nvinfo : EIATTR_FRAME_SIZE
	.align		4
.L_1:
        /*000c*/ 	.byte	0x04, 0x11
        /*000e*/ 	.short	(.L_3 - .L_2)
	.align		4
.L_2:
        /*0010*/ 	.word	index@(_Z6reduceILj256ELi64EEvPfS0_j)
        /*0014*/ 	.word	0x00000000


	//----- nvinfo : EIATTR_MIN_STACK_SIZE
	.align		4
.L_3:
        /*0018*/ 	.byte	0x04, 0x12
        /*001a*/ 	.short	(.L_5 - .L_4)
	.align		4
.L_4:
        /*001c*/ 	.word	index@(_Z6reduceILj256ELi64EEvPfS0_j)
        /*0020*/ 	.word	0x00000000
.L_5:


//--------------------- .nv.compat                --------------------------
	.section	.nv.compat,"",@"SHT_CUDA_COMPAT_INFO"
	.align	4
        /*0000*/ 	.byte	0x02, 0x09, 0x00, 0x00, 0x02, 0x02, 0x01, 0x00, 0x02, 0x05, 0x05, 0x00, 0x03, 0x07, 0x01, 0x01
        /*0010*/ 	.byte	0x02, 0x03, 0x00, 0x00, 0x02, 0x06, 0x01, 0x00, 0x04, 0x0b, 0x08, 0x00, 0x09, 0x00, 0x00, 0x00
        /*0020*/ 	.byte	0x00, 0x00, 0x00, 0x00


//--------------------- .nv.info._Z6reduceILj256ELi64EEvPfS0_j --------------------------
	.section	.nv.info._Z6reduceILj256ELi64EEvPfS0_j,"",@"SHT_CUDA_INFO"
	.sectionflags	@""
	.align	4


	//----- nvinfo : EIATTR_CUDA_API_VERSION
	.align		4
        /*0000*/ 	.byte	0x04, 0x37
        /*0002*/ 	.short	(.L_7 - .L_6)
.L_6:
        /*0004*/ 	.word	0x00000082


	//----- nvinfo : EIATTR_KPARAM_INFO
	.align		4
.L_7:
        /*0008*/ 	.byte	0x04, 0x17
        /*000a*/ 	.short	(.L_9 - .L_8)
.L_8:
        /*000c*/ 	.word	0x00000000
        /*0010*/ 	.short	0x0002
        /*0012*/ 	.short	0x0010
        /*0014*/ 	.byte	0x00, 0xf0, 0x11, 0x00


	//----- nvinfo : EIATTR_KPARAM_INFO
	.align		4
.L_9:
        /*0018*/ 	.byte	0x04, 0x17
        /*001a*/ 	.short	(.L_11 - .L_10)
.L_10:
        /*001c*/ 	.word	0x00000000
        /*0020*/ 	.short	0x0001
        /*0022*/ 	.short	0x0008
        /*0024*/ 	.byte	0x00, 0xf5, 0x21, 0x00


	//----- nvinfo : EIATTR_KPARAM_INFO
	.align		4
.L_11:
        /*0028*/ 	.byte	0x04, 0x17
        /*002a*/ 	.short	(.L_13 - .L_12)
.L_12:
        /*002c*/ 	.word	0x00000000
        /*0030*/ 	.short	0x0000
        /*0032*/ 	.short	0x0000
        /*0034*/ 	.byte	0x00, 0xf5, 0x21, 0x00


	//----- nvinfo : EIATTR_SPARSE_MMA_MASK
	.align		4
.L_13:
        /*0038*/ 	.byte	0x03, 0x50
        /*003a*/ 	.short	0x0000


	//----- nvinfo : EIATTR_MAXREG_COUNT
	.align		4
        /*003c*/ 	.byte	0x03, 0x1b
        /*003e*/ 	.short	0x00ff


	//----- nvinfo : EIATTR_NUM_BARRIERS
	.align		4
        /*0040*/ 	.byte	0x02, 0x4c
        /*0042*/ 	.byte	0x01
	.zero		1


	//----- nvinfo : EIATTR_MERCURY_ISA_VERSION
	.align		4
        /*0044*/ 	.byte	0x03, 0x5f
        /*0046*/ 	.short	0x0101


	//----- nvinfo : EIATTR_COOP_GROUP_MASK_REGIDS
	.align		4
        /*0048*/ 	.byte	0x04, 0x29
        /*004a*/ 	.short	(.L_15 - .L_14)


	//   ....[0]....
.L_14:
        /*004c*/ 	.word	0x05000002


	//   ....[1]....
        /*0050*/ 	.word	0x05000002


	//   ....[2]....
        /*0054*/ 	.word	0x05000002


	//   ....[3]....
        /*0058*/ 	.word	0x05000002


	//   ....[4]....
        /*005c*/ 	.word	0x05000002


	//   ....[5]....
        /*0060*/ 	.word	0x05000002


	//   ....[6]....
        /*0064*/ 	.word	0x05000002


	//   ....[7]....
        /*0068*/ 	.word	0x05000002


	//----- nvinfo : EIATTR_COOP_GROUP_INSTR_OFFSETS
	.align		4
.L_15:
        /*006c*/ 	.byte	0x04, 0x28
        /*006e*/ 	.short	(.L_17 - .L_16)


	//   ....[0]....
.L_16:
        /*0070*/ 	.word	0x000008e0


	//   ....[1]....
        /*0074*/ 	.word	0x00000900


	//   ....[2]....
        /*0078*/ 	.word	0x00000920


	//   ....[3]....
        /*007c*/ 	.word	0x00000940


	//   ....[4]....
        /*0080*/ 	.word	0x00000970


	//   ....[5]....
        /*0084*/ 	.word	0x00000ac0


	//   ....[6]....
        /*0088*/ 	.word	0x00000af0


	//   ....[7]....
        /*008c*/ 	.word	0x00000b10


	//----- nvinfo : EIATTR_VRC_CTA_INIT_COUNT
	.align		4
.L_17:
        /*0090*/ 	.byte	0x02, 0x4a
	.zero		1
	.zero		1


	//----- nvinfo : EIATTR_EXIT_INSTR_OFFSETS
	.align		4
        /*0094*/ 	.byte	0x04, 0x1c
        /*0096*/ 	.short	(.L_19 - .L_18)


	//   ....[0]....
.L_18:
        /*0098*/ 	.word	0x00000080


	//   ....[1]....
        /*009c*/ 	.word	0x00000a90


	//   ....[2]....
        /*00a0*/ 	.word	0x00000b20


	//   ....[3]....
        /*00a4*/ 	.word	0x00000b70


	//----- nvinfo : EIATTR_CRS_STACK_SIZE
	.align		4
.L_19:
        /*00a8*/ 	.byte	0x04, 0x1e
        /*00aa*/ 	.short	(.L_21 - .L_20)
.L_20:
        /*00ac*/ 	.word	0x00000000


	//----- nvinfo : EIATTR_CBANK_PARAM_SIZE
	.align		4
.L_21:
        /*00b0*/ 	.byte	0x03, 0x19
        /*00b2*/ 	.short	0x0014


	//----- nvinfo : EIATTR_PARAM_CBANK
	.align		4
        /*00b4*/ 	.byte	0x04, 0x0a
        /*00b6*/ 	.short	(.L_23 - .L_22)
	.align		4
.L_22:
        /*00b8*/ 	.word	index@(.nv.constant0._Z6reduceILj256ELi64EEvPfS0_j)
        /*00bc*/ 	.short	0x0380
        /*00be*/ 	.short	0x0014


	//----- nvinfo : EIATTR_SW_WAR
	.align		4
.L_23:
        /*00c0*/ 	.byte	0x04, 0x36
        /*00c2*/ 	.short	(.L_25 - .L_24)
.L_24:
        /*00c4*/ 	.word	0x00000008
.L_25:


//--------------------- .nv.callgraph             --------------------------
	.section	.nv.callgraph,"",@"SHT_CUDA_CALLGRAPH"
	.align	4
	.sectionentsize	8
	.align		4
        /*0000*/ 	.word	0x00000000
	.align		4
        /*0004*/ 	.word	0xffffffff
	.align		4
        /*0008*/ 	.word	0x00000000
	.align		4
        /*000c*/ 	.word	0xfffffffe
	.align		4
        /*0010*/ 	.word	0x00000000
	.align		4
        /*0014*/ 	.word	0xfffffffd
	.align		4
        /*0018*/ 	.word	0x00000000
	.align		4
        /*001c*/ 	.word	0xfffffffc


//--------------------- .text._Z6reduceILj256ELi64EEvPfS0_j --------------------------
	.section	.text._Z6reduceILj256ELi64EEvPfS0_j,"ax",@progbits
	.align	128
        .global         _Z6reduceILj256ELi64EEvPfS0_j
        .type           _Z6reduceILj256ELi64EEvPfS0_j,@function
        .size           _Z6reduceILj256ELi64EEvPfS0_j,(.L_x_3 - _Z6reduceILj256ELi64EEvPfS0_j)
        .other          _Z6reduceILj256ELi64EEvPfS0_j,@"STO_CUDA_ENTRY STV_DEFAULT"
_Z6reduceILj256ELi64EEvPfS0_j:
.text._Z6reduceILj256ELi64EEvPfS0_j:
[----:B------:R-:W-:Y:S01]  /*0000*/  LDC R1, c[0x0][0x37c] ;  /* 0x0000df00ff017b82 */ /* 0x000fe20000000800 */
[----:B------:R-:W0:Y:S01]  /*0010*/  S2R R0, SR_CTAID.X ;  /* 0x0000000000007919 */ /* 0x000e220000002500 */
[----:B------:R-:W0:Y:S01]  /*0020*/  LDCU UR4, c[0x0][0x360] ;  /* 0x00006c00ff0477ac */ /* 0x000e220008000800 */
[----:B------:R-:W1:Y:S01]  /*0030*/  S2R R4, SR_TID.X ;  /* 0x0000000000047919 */ /* 0x000e620000002100 */
[----:B------:R-:W2:Y:S01]  /*0040*/  LDCU UR5, c[0x0][0x390] ;  /* 0x00007200ff0577ac */ /* 0x000ea20008000800 */
[----:B0-----:R-:W-:-:S05]  /*0050*/  IMAD R3, R0, UR4, RZ ;  /* 0x0000000400037c24 */ /* 0x001fca000f8e02ff */
[----:B-1----:R-:W-:-:S04]  /*0060*/  LEA R3, R3, R4, 0x1 ;  /* 0x0000000403037211 */ /* 0x002fc800078e08ff */
[----:B--2---:R-:W-:-:S13]  /*0070*/  ISETP.GE.U32.AND P0, PT, R3, UR5, PT ;  /* 0x0000000503007c0c */ /* 0x004fda000bf06070 */
[----:B------:R-:W-:Y:S05]  /*0080*/  @P0 EXIT ;  /* 0x000000000000094d */ /* 0x000fea0003800000 */
[----:B------:R-:W0:Y:S01]  /*0090*/  LDC.64 R2, c[0x0][0x380] ;  /* 0x0000e000ff027b82 */ /* 0x000e220000000a00 */
[----:B------:R-:W1:Y:S01]  /*00a0*/  LDCU.64 UR4, c[0x0][0x358] ;  /* 0x00006b00ff0477ac */ /* 0x000e620008000a00 */
[----:B0-----:R-:W-:-:S05]  /*00b0*/  IMAD.WIDE.U32 R2, R4, 0x4, R2 ;  /* 0x0000000404027825 */ /* 0x001fca00078e0002 */
[----:B-1----:R-:W2:Y:S04]  /*00c0*/  LDG.E R5, desc[UR4][R2.64] ;  /* 0x0000000402057981 */ /* 0x002ea8000c1e1900 */
[----:B------:R-:W3:Y:S04]  /*00d0*/  LDG.E R26, desc[UR4][R2.64+0x400] ;  /* 0x00040004021a7981 */ /* 0x000ee8000c1e1900 */
[----:B------:R-:W4:Y:S04]  /*00e0*/  LDG.E R28, desc[UR4][R2.64+0x800] ;  /* 0x00080004021c7981 */ /* 0x000f28000c1e1900 */
[----:B------:R-:W5:Y:S04]  /*00f0*/  LDG.E R6, desc[UR4][R2.64+0xc00] ;  /* 0x000c000402067981 */ /* 0x000f68000c1e1900 */
        /* <DEDUP_REMOVED lines=18> */
[----:B------:R-:W5:Y:S01]  /*0220*/  LDG.E R25, desc[UR4][R2.64+0x5800] ;  /* 0x0058000402197981 */ /* 0x000f62000c1e1900 */
[----:B--2---:R-:W-:-:S04]  /*0230*/  FADD R5, RZ, R5 ;  /* 0x00000005ff057221 */ /* 0x004fc80000000000 */
[----:B---3--:R-:W-:-:S04]  /*0240*/  FADD R5, R5, R26 ;  /* 0x0000001a05057221 */ /* 0x008fc80000000000 */
[----:B----4-:R-:W-:Y:S02]  /*0250*/  FADD R27, R5, R28 ;  /* 0x0000001c051b7221 */ /* 0x010fe40000000000 */
[----:B------:R-:W2:Y:S02]  /*0260*/  LDG.E R5, desc[UR4][R2.64+0x5c00] ;  /* 0x005c000402057981 */ /* 0x000ea4000c1e1900 */
[----:B-----5:R-:W-:Y:S02]  /*0270*/  FADD R26, R27, R6 ;  /* 0x000000061b1a7221 */ /* 0x020fe40000000000 */
[----:B------:R-:W3:Y:S02]  /*0280*/  LDG.E R6, desc[UR4][R2.64+0x6000] ;  /* 0x0060000402067981 */ /* 0x000ee4000c1e1900 */
[----:B------:R-:W-:Y:S02]  /*0290*/  FADD R27, R26, R7 ;  /* 0x000000071a1b7221 */ /* 0x000fe40000000000 */
[----:B------:R-:W4:Y:S02]  /*02a0*/  LDG.E R7, desc[UR4][R2.64+0x6400] ;  /* 0x0064000402077981 */ /* 0x000f24000c1e1900 */
[----:B------:R-:W-:-:S02]  /*02b0*/  FADD R26, R27, R8 ;  /* 0x000000081b1a7221 */ /* 0x000fc40000000000 */
[----:B------:R-:W5:Y:S02]  /*02c0*/  LDG.E R8, desc[UR4][R2.64+0x6800] ;  /* 0x0068000402087981 */ /* 0x000f64000c1e1900 */
[----:B------:R-:W-:Y:S02]  /*02d0*/  FADD R27, R26, R9 ;  /* 0x000000091a1b7221 */ /* 0x000fe40000000000 */
[----:B------:R-:W5:Y:S02]  /*02e0*/  LDG.E R9, desc[UR4][R2.64+0x6c00] ;  /* 0x006c000402097981 */ /* 0x000f64000c1e1900 */
[----:B------:R-:W-:Y:S02]  /*02f0*/  FADD R26, R27, R10 ;  /* 0x0000000a1b1a7221 */ /* 0x000fe40000000000 */
[----:B------:R-:W5:Y:S02]  /*0300*/  LDG.E R10, desc[UR4][R2.64+0x7000] ;  /* 0x00700004020a7981 */ /* 0x000f64000c1e1900 */
        /* <DEDUP_REMOVED lines=30> */
[----:B--2---:R-:W-:-:S02]  /*04f0*/  FADD R27, R26, R5 ;  /* 0x000000051a1b7221 */ /* 0x004fc40000000000 */
[----:B------:R-:W2:Y:S02]  /*0500*/  LDG.E R5, desc[UR4][R2.64+0xb000] ;  /* 0x00b0000402057981 */ /* 0x000ea4000c1e1900 */
[----:B---3--:R-:W-:Y:S02]  /*0510*/  FADD R26, R27, R6 ;  /* 0x000000061b1a7221 */ /* 0x008fe40000000000 */
[----:B------:R-:W3:Y:S02]  /*0520*/  LDG.E R6, desc[UR4][R2.64+0xb400] ;  /* 0x00b4000402067981 */ /* 0x000ee4000c1e1900 */
[----:B----4-:R-:W-:Y:S02]  /*0530*/  FADD R27, R26, R7 ;  /* 0x000000071a1b7221 */ /* 0x010fe40000000000 */
[----:B------:R-:W4:Y:S02]  /*0540*/  LDG.E R7, desc[UR4][R2.64+0xb800] ;  /* 0x00b8000402077981 */ /* 0x000f24000c1e1900 */
[----:B-----5:R-:W-:-:S02]  /*0550*/  FADD R26, R27, R8 ;  /* 0x000000081b1a7221 */ /* 0x020fc40000000000 */
        /* <DEDUP_REMOVED lines=30> */
[----:B------:R-:W5:Y:S04]  /*0740*/  LDG.E R23, desc[UR4][R2.64+0xf800] ;  /* 0x00f8000402177981 */ /* 0x000f68000c1e1900 */
[----:B------:R0:W5:Y:S01]  /*0750*/  LDG.E R26, desc[UR4][R2.64+0xfc00] ;  /* 0x00fc0004021a7981 */ /* 0x000162000c1e1900 */
[----:B------:R-:W-:-:S04]  /*0760*/  FADD R24, R27, R24 ;  /* 0x000000181b187221 */ /* 0x000fc80000000000 */
[----:B------:R-:W-:Y:S01]  /*0770*/  FADD R24, R24, R25 ;  /* 0x0000001918187221 */ /* 0x000fe20000000000 */
[----:B0-----:R-:W-:Y:S02]  /*0780*/  MOV R2, 0xfffffff ;  /* 0x0fffffff00027802 */ /* 0x001fe40000000f00 */
[----:B------:R-:W-:Y:S01]  /*0790*/  LOP3.LUT P0, R3, R4, 0x1f, RZ, 0xc0, !PT ;  /* 0x0000001f04037812 */ /* 0x000fe2000780c0ff */
[----:B--2---:R-:W-:-:S04]  /*07a0*/  FADD R5, R24, R5 ;  /* 0x0000000518057221 */ /* 0x004fc80000000000 */
[----:B---3--:R-:W-:-:S04]  /*07b0*/  FADD R6, R5, R6 ;  /* 0x0000000605067221 */ /* 0x008fc80000000000 */
[----:B----4-:R-:W-:-:S04]  /*07c0*/  FADD R7, R6, R7 ;  /* 0x0000000706077221 */ /* 0x010fc80000000000 */
[----:B-----5:R-:W-:-:S04]  /*07d0*/  FADD R8, R7, R8 ;  /* 0x0000000807087221 */ /* 0x020fc80000000000 */
[----:B------:R-:W-:-:S04]  /*07e0*/  FADD R9, R8, R9 ;  /* 0x0000000908097221 */ /* 0x000fc80000000000 */
        /* <DEDUP_REMOVED lines=14> */
[----:B------:R-:W-:-:S05]  /*08d0*/  FADD R23, R23, R26 ;  /* 0x0000001a17177221 */ /* 0x000fca0000000000 */
[----:B------:R-:W0:Y:S02]  /*08e0*/  SHFL.DOWN PT, R6, R23, 0x10, 0x1f ;  /* 0x0a001f0017067f89 */ /* 0x000e2400000e0000 */
[----:B0-----:R-:W-:-:S05]  /*08f0*/  FADD R5, R23, R6 ;  /* 0x0000000617057221 */ /* 0x001fca0000000000 */
[----:B------:R-:W0:Y:S02]  /*0900*/  SHFL.DOWN PT, R6, R5, 0x8, 0x1f ;  /* 0x09001f0005067f89 */ /* 0x000e2400000e0000 */
[----:B0-----:R-:W-:-:S05]  /*0910*/  FADD R7, R5, R6 ;  /* 0x0000000605077221 */ /* 0x001fca0000000000 */
[----:B------:R-:W0:Y:S02]  /*0920*/  SHFL.DOWN PT, R6, R7, 0x4, 0x1f ;  /* 0x08801f0007067f89 */ /* 0x000e2400000e0000 */
[----:B0-----:R-:W-:-:S05]  /*0930*/  FADD R9, R7, R6 ;  /* 0x0000000607097221 */ /* 0x001fca0000000000 */
[----:B------:R-:W0:Y:S01]  /*0940*/  SHFL.DOWN PT, R6, R9, 0x2, 0x1f ;  /* 0x08401f0009067f89 */ /* 0x000e2200000e0000 */
[----:B------:R-:W1:Y:S01]  /*0950*/  @!P0 S2R R8, SR_CgaCtaId ;  /* 0x0000000000088919 */ /* 0x000e620000008800 */
[----:B0-----:R-:W-:-:S05]  /*0960*/  FADD R11, R9, R6 ;  /* 0x00000006090b7221 */ /* 0x001fca0000000000 */
[----:B------:R-:W0:Y:S01]  /*0970*/  SHFL.DOWN PT, R6, R11, 0x1, 0x1f ;  /* 0x08201f000b067f89 */ /* 0x000e2200000e0000 */
[----:B------:R-:W-:Y:S02]  /*0980*/  ISETP.GT.U32.AND P1, PT, R4, 0x7, PT ;  /* 0x000000070400780c */ /* 0x000fe40003f24070 */
[----:B------:R-:W-:-:S11]  /*0990*/  @!P0 MOV R5, 0x400 ;  /* 0x0000040000058802 */ /* 0x000fd60000000f00 */
[----:B------:R-:W2:Y:S01]  /*09a0*/  @!P1 S2R R10, SR_CgaCtaId ;  /* 0x00000000000a9919 */ /* 0x000ea20000008800 */
[----:B0-----:R-:W-:-:S06]  /*09b0*/  FADD R6, R11, R6 ;  /* 0x000000060b067221 */ /* 0x001fcc0000000000 */
[----:B------:R-:W0:Y:S01]  /*09c0*/  @!P0 F2I.TRUNC.NTZ R6, R6 ;  /* 0x0000000600068305 */ /* 0x000e22000020f100 */
[----:B-1----:R-:W-:-:S04]  /*09d0*/  @!P0 LEA R5, R8, R5, 0x18 ;  /* 0x0000000508058211 */ /* 0x002fc800078ec0ff */
[----:B------:R-:W-:-:S05]  /*09e0*/  @!P0 LEA.HI R5, R4, R5, RZ, 0x1d ;  /* 0x0000000504058211 */ /* 0x000fca00078fe8ff */
[----:B0-----:R-:W-:Y:S01]  /*09f0*/  @!P0 STS [R5], R6 ;  /* 0x0000000605008388 */ /* 0x001fe20000000800 */
[----:B------:R-:W-:-:S04]  /*0a00*/  @!P1 MOV R7, 0x400 ;  /* 0x0000040000079802 */ /* 0x000fc80000000f00 */
[----:B--2---:R-:W-:-:S04]  /*0a10*/  @!P1 LEA R10, R10, R7, 0x18 ;  /* 0x000000070a0a9211 */ /* 0x004fc800078ec0ff */
[----:B------:R-:W-:Y:S01]  /*0a20*/  @!P1 LEA R3, R3, R10, 0x2 ;  /* 0x0000000a03039211 */ /* 0x000fe200078e10ff */
[----:B------:R-:W-:Y:S06]  /*0a30*/  BAR.SYNC.DEFER_BLOCKING 0x0 ;  /* 0x0000000000007b1d */ /* 0x000fec0000010000 */
[----:B------:R-:W0:Y:S01]  /*0a40*/  @!P1 LDS R3, [R3] ;  /* 0x0000000003039984 */ /* 0x000e220000000800 */
[----:B------:R-:W-:Y:S01]  /*0a50*/  BSSY.RECONVERGENT B0, `(.L_x_0) ;  /* 0x0000006000007945 */ /* 0x000fe20003800200 */
[----:B0-----:R-:W-:-:S03]  /*0a60*/  @!P1 I2FP.F32.S32 R7, R3 ;  /* 0x0000000300079245 */ /* 0x001fc60000201400 */
[----:B------:R-:W-:Y:S05]  /*0a70*/  @!P1 BRA `(.L_x_1) ;  /* 0x00000000000c9947 */ /* 0x000fea0003800000 */
[----:B------:R-:W-:-:S13]  /*0a80*/  ISETP.GT.U32.AND P0, PT, R4, 0x1f, PT ;  /* 0x0000001f0400780c */ /* 0x000fda0003f04070 */
[----:B------:R-:W-:Y:S05]  /*0a90*/  @P0 EXIT ;  /* 0x000000000000094d */ /* 0x000fea0003800000 */
[----:B------:R-:W-:-:S07]  /*0aa0*/  HFMA2 R7, -RZ, RZ, 0, 0 ;  /* 0x00000000ff077431 */ /* 0x000fce00000001ff */
.L_x_1:
[----:B------:R-:W-:Y:S05]  /*0ab0*/  BSYNC.RECONVERGENT B0 ;  /* 0x0000000000007941 */ /* 0x000fea0003800200 */
.L_x_0:
[----:B------:R-:W0:Y:S01]  /*0ac0*/  SHFL.DOWN PT, R6, R7, 0x4, 0x1f ;  /* 0x08801f0007067f89 */ /* 0x000e2200000e0000 */
[----:B------:R-:W-:Y:S01]  /*0ad0*/  ISETP.NE.AND P0, PT, R4, RZ, PT ;  /* 0x000000ff0400720c */ /* 0x000fe20003f05270 */
[----:B0-----:R-:W-:-:S05]  /*0ae0*/  FADD R3, R6, R7 ;  /* 0x0000000706037221 */ /* 0x001fca0000000000 */
[----:B------:R-:W0:Y:S02]  /*0af0*/  SHFL.DOWN PT, R6, R3, 0x2, 0x1f ;  /* 0x08401f0003067f89 */ /* 0x000e2400000e0000 */
[----:B0-----:R-:W-:-:S05]  /*0b00*/  FADD R5, R3, R6 ;  /* 0x0000000603057221 */ /* 0x001fca0000000000 */
[----:B------:R0:W1:Y:S01]  /*0b10*/  SHFL.DOWN PT, R4, R5, 0x1, 0x1f ;  /* 0x08201f0005047f89 */ /* 0x00006200000e0000 */
[----:B------:R-:W-:Y:S05]  /*0b20*/  @P0 EXIT ;  /* 0x000000000000094d */ /* 0x000fea0003800000 */
[----:B------:R-:W2:Y:S01]  /*0b30*/  LDC.64 R2, c[0x0][0x388] ;  /* 0x0000e200ff027b82 */ /* 0x000ea20000000a00 */
[----:B01----:R-:W-:Y:S01]  /*0b40*/  FADD R5, R5, R4 ;  /* 0x0000000405057221 */ /* 0x003fe20000000000 */
[----:B--2---:R-:W-:-:S05]  /*0b50*/  IMAD.WIDE.U32 R2, R0, 0x4, R2 ;  /* 0x0000000400027825 */ /* 0x004fca00078e0002 */
[----:B------:R-:W-:Y:S01]  /*0b60*/  STG.E desc[UR4][R2.64], R5 ;  /* 0x0000000502007986 */ /* 0x000fe2000c101904 */
[----:B------:R-:W-:Y:S05]  /*0b70*/  EXIT ;  /* 0x000000000000794d */ /* 0x000fea0003800000 */
.L_x_2:
[----:B------:R-:W-:-:S00]  /*0b80*/  BRA `(.L_x_2) ;  /* 0xfffffffc00fc7947 */ /* 0x000fc0000383ffff */
[----:B------:R-:W-:-:S00]  /*0b90*/  NOP ;  /* 0x0000000000007918 */ /* 0x000fc00000000000 */
        /* <DEDUP_REMOVED lines=14> */
.L_x_3:


//--------------------- .nv.shared._Z6reduceILj256ELi64EEvPfS0_j --------------------------
	.section	.nv.shared._Z6reduceILj256ELi64EEvPfS0_j,"aw",@nobits
	.sectionflags	@""
	.align	16
	.zero		1024


//--------------------- .nv.shared.reserved.0     --------------------------
	.section	.nv.shared.reserved.0,"aw",@nobits
	.weak		__nv_reservedSMEM_offset_0_alias
	.size		__nv_reservedSMEM_offset_0_alias, 0, 64
	.other		__nv_reservedSMEM_offset_0_alias,@"STO_CUDA_RESERVED_SHARED STV_DEFAULT"
__nv_reservedSMEM_offset_0_alias:
	.zero		0
	.zero		64


//--------------------- .nv.constant0._Z6reduceILj256ELi64EEvPfS0_j --------------------------
	.section	.nv.constant0._Z6reduceILj256ELi64EEvPfS0_j,"a",@progbits
	.sectionflags	@""
	.align	4
.nv.constant0._Z6reduceILj256ELi64EEvPfS0_j:
	.zero		916


//--------------------- SYMBOLS --------------------------

	.type		.nv.reservedSmem.offset0,@object
	.size		.nv.reservedSmem.offset0,0x4
	.type		.nv.reservedSmem.cap,@object
	.size		.nv.reservedSmem.cap,0x4
